	.headerflags	@"EF_CUDA_TEXMODE_UNIFIED EF_CUDA_64BIT_ADDRESS EF_CUDA_ACCELERATORS EF_CUDA_SM90 EF_CUDA_VIRTUAL_SM(EF_CUDA_SM90)"
	.elftype	@"ET_EXEC"


//--------------------- .nv.info                  --------------------------
	.section	.nv.info,"",@"SHT_CUDA_INFO"
	.align	4


	//----- nvinfo : EIATTR_REGCOUNT
	.align		4
        /*0000*/ 	.byte	0x04, 0x2f
        /*0002*/ 	.short	(.L_3 - .L_2)
	.align		4
.L_2:
        /*0004*/ 	.word	index@(triton_poi_fused_cat_32)
        /*0008*/ 	.word	0x00000020


	//----- nvinfo : EIATTR_MIN_STACK_SIZE
	.align		4
.L_3:
        /*000c*/ 	.byte	0x04, 0x12
        /*000e*/ 	.short	(.L_5 - .L_4)
	.align		4
.L_4:
        /*0010*/ 	.word	index@(triton_poi_fused_cat_32)
        /*0014*/ 	.word	0x00000000


	//----- nvinfo : EIATTR_FRAME_SIZE
	.align		4
.L_5:
        /*0018*/ 	.byte	0x04, 0x11
        /*001a*/ 	.short	(.L_7 - .L_6)
	.align		4
.L_6:
        /*001c*/ 	.word	index@(triton_poi_fused_cat_32)
        /*0020*/ 	.word	0x00000000


	//----- nvinfo : EIATTR_MIN_STACK_SIZE
	.align		4
.L_7:
        /*0024*/ 	.byte	0x04, 0x12
        /*0026*/ 	.short	(.L_9 - .L_8)
	.align		4
.L_8:
        /*0028*/ 	.word	index@(triton_poi_fused_cat_32)
        /*002c*/ 	.word	0x00000000
.L_9:


//--------------------- .nv.info.triton_poi_fused_cat_32 --------------------------
	.section	.nv.info.triton_poi_fused_cat_32,"",@"SHT_CUDA_INFO"
	.sectionflags	@""
	.align	4


	//----- nvinfo : EIATTR_CUDA_API_VERSION
	.align		4
        /*0000*/ 	.byte	0x04, 0x37
        /*0002*/ 	.short	(.L_11 - .L_10)
.L_10:
        /*0004*/ 	.word	0x0000007c


	//----- nvinfo : EIATTR_KPARAM_INFO
	.align		4
.L_11:
        /*0008*/ 	.byte	0x04, 0x17
        /*000a*/ 	.short	(.L_13 - .L_12)
.L_12:
        /*000c*/ 	.word	0x00000000
        /*0010*/ 	.short	0x000e
        /*0012*/ 	.short	0x0070
        /*0014*/ 	.byte	0x00, 0xf0, 0x11, 0x00


	//----- nvinfo : EIATTR_KPARAM_INFO
	.align		4
.L_13:
        /*0018*/ 	.byte	0x04, 0x17
        /*001a*/ 	.short	(.L_15 - .L_14)
.L_14:
        /*001c*/ 	.word	0x00000000
        /*0020*/ 	.short	0x000d
        /*0022*/ 	.short	0x0068
        /*0024*/ 	.byte	0x00, 0xf4, 0x21, 0x00


	//----- nvinfo : EIATTR_KPARAM_INFO
	.align		4
.L_15:
        /*0028*/ 	.byte	0x04, 0x17
        /*002a*/ 	.short	(.L_17 - .L_16)
.L_16:
        /*002c*/ 	.word	0x00000000
        /*0030*/ 	.short	0x000c
        /*0032*/ 	.short	0x0060
        /*0034*/ 	.byte	0x00, 0xf4, 0x21, 0x00


	//----- nvinfo : EIATTR_KPARAM_INFO
	.align		4
.L_17:
        /*0038*/ 	.byte	0x04, 0x17
        /*003a*/ 	.short	(.L_19 - .L_18)
.L_18:
        /*003c*/ 	.word	0x00000000
        /*0040*/ 	.short	0x000b
        /*0042*/ 	.short	0x0058
        /*0044*/ 	.byte	0x00, 0xf4, 0x21, 0x00


	//----- nvinfo : EIATTR_KPARAM_INFO
	.align		4
.L_19:
        /*0048*/ 	.byte	0x04, 0x17
        /*004a*/ 	.short	(.L_21 - .L_20)
.L_20:
        /*004c*/ 	.word	0x00000000
        /*0050*/ 	.short	0x000a
        /*0052*/ 	.short	0x0050
        /*0054*/ 	.byte	0x00, 0xf4, 0x21, 0x00


	//----- nvinfo : EIATTR_KPARAM_INFO
	.align		4
.L_21:
        /*0058*/ 	.byte	0x04, 0x17
        /*005a*/ 	.short	(.L_23 - .L_22)
.L_22:
        /*005c*/ 	.word	0x00000000
        /*0060*/ 	.short	0x0009
        /*0062*/ 	.short	0x0048
        /*0064*/ 	.byte	0x00, 0xf4, 0x21, 0x00


	//----- nvinfo : EIATTR_KPARAM_INFO
	.align		4
.L_23:
        /*0068*/ 	.byte	0x04, 0x17
        /*006a*/ 	.short	(.L_25 - .L_24)
.L_24:
        /*006c*/ 	.word	0x00000000
        /*0070*/ 	.short	0x0008
        /*0072*/ 	.short	0x0040
        /*0074*/ 	.byte	0x00, 0xf4, 0x21, 0x00


	//----- nvinfo : EIATTR_KPARAM_INFO
	.align		4
.L_25:
        /*0078*/ 	.byte	0x04, 0x17
        /*007a*/ 	.short	(.L_27 - .L_26)
.L_26:
        /*007c*/ 	.word	0x00000000
        /*0080*/ 	.short	0x0007
        /*0082*/ 	.short	0x0038
        /*0084*/ 	.byte	0x00, 0xf4, 0x21, 0x00


	//----- nvinfo : EIATTR_KPARAM_INFO
	.align		4
.L_27:
        /*0088*/ 	.byte	0x04, 0x17
        /*008a*/ 	.short	(.L_29 - .L_28)
.L_28:
        /*008c*/ 	.word	0x00000000
        /*0090*/ 	.short	0x0006
        /*0092*/ 	.short	0x0030
        /*0094*/ 	.byte	0x00, 0xf4, 0x21, 0x00


	//----- nvinfo : EIATTR_KPARAM_INFO
	.align		4
.L_29:
        /*0098*/ 	.byte	0x04, 0x17
        /*009a*/ 	.short	(.L_31 - .L_30)
.L_30:
        /*009c*/ 	.word	0x00000000
        /*00a0*/ 	.short	0x0005
        /*00a2*/ 	.short	0x0028
        /*00a4*/ 	.byte	0x00, 0xf4, 0x21, 0x00


	//----- nvinfo : EIATTR_KPARAM_INFO
	.align		4
.L_31:
        /*00a8*/ 	.byte	0x04, 0x17
        /*00aa*/ 	.short	(.L_33 - .L_32)
.L_32:
        /*00ac*/ 	.word	0x00000000
        /*00b0*/ 	.short	0x0004
        /*00b2*/ 	.short	0x0020
        /*00b4*/ 	.byte	0x00, 0xf4, 0x21, 0x00


	//----- nvinfo : EIATTR_KPARAM_INFO
	.align		4
.L_33:
        /*00b8*/ 	.byte	0x04, 0x17
        /*00ba*/ 	.short	(.L_35 - .L_34)
.L_34:
        /*00bc*/ 	.word	0x00000000
        /*00c0*/ 	.short	0x0003
        /*00c2*/ 	.short	0x0018
        /*00c4*/ 	.byte	0x00, 0xf4, 0x21, 0x00


	//----- nvinfo : EIATTR_KPARAM_INFO
	.align		4
.L_35:
        /*00c8*/ 	.byte	0x04, 0x17
        /*00ca*/ 	.short	(.L_37 - .L_36)
.L_36:
        /*00cc*/ 	.word	0x00000000
        /*00d0*/ 	.short	0x0002
        /*00d2*/ 	.short	0x0010
        /*00d4*/ 	.byte	0x00, 0xf4, 0x21, 0x00


	//----- nvinfo : EIATTR_KPARAM_INFO
	.align		4
.L_37:
        /*00d8*/ 	.byte	0x04, 0x17
        /*00da*/ 	.short	(.L_39 - .L_38)
.L_38:
        /*00dc*/ 	.word	0x00000000
        /*00e0*/ 	.short	0x0001
        /*00e2*/ 	.short	0x0008
        /*00e4*/ 	.byte	0x00, 0xf4, 0x21, 0x00


	//----- nvinfo : EIATTR_KPARAM_INFO
	.align		4
.L_39:
        /*00e8*/ 	.byte	0x04, 0x17
        /*00ea*/ 	.short	(.L_41 - .L_40)
.L_40:
        /*00ec*/ 	.word	0x00000000
        /*00f0*/ 	.short	0x0000
        /*00f2*/ 	.short	0x0000
        /*00f4*/ 	.byte	0x00, 0xf4, 0x21, 0x00


	//----- nvinfo : EIATTR_SPARSE_MMA_MASK
	.align		4
.L_41:
        /*00f8*/ 	.byte	0x03, 0x50
        /*00fa*/ 	.short	0x0000


	//----- nvinfo : EIATTR_MAXREG_COUNT
	.align		4
        /*00fc*/ 	.byte	0x03, 0x1b
        /*00fe*/ 	.short	0x00ff


	//----- nvinfo : EIATTR_EXIT_INSTR_OFFSETS
	.align		4
        /*0100*/ 	.byte	0x04, 0x1c
        /*0102*/ 	.short	(.L_43 - .L_42)


	//   ....[0]....
.L_42:
        /*0104*/ 	.word	0x00000d30


	//----- nvinfo : EIATTR_REQNTID
	.align		4
.L_43:
        /*0108*/ 	.byte	0x04, 0x10
        /*010a*/ 	.short	(.L_45 - .L_44)
.L_44:
        /*010c*/ 	.word	0x00000100
        /*0110*/ 	.word	0x00000001
        /*0114*/ 	.word	0x00000001


	//----- nvinfo : EIATTR_CBANK_PARAM_SIZE
	.align		4
.L_45:
        /*0118*/ 	.byte	0x03, 0x19
        /*011a*/ 	.short	0x0074


	//----- nvinfo : EIATTR_PARAM_CBANK
	.align		4
        /*011c*/ 	.byte	0x04, 0x0a
        /*011e*/ 	.short	(.L_47 - .L_46)
	.align		4
.L_46:
        /*0120*/ 	.word	index@(.nv.constant0.triton_poi_fused_cat_32)
        /*0124*/ 	.short	0x0210
        /*0126*/ 	.short	0x0074


	//----- nvinfo : EIATTR_SW_WAR
	.align		4
.L_47:
        /*0128*/ 	.byte	0x04, 0x36
        /*012a*/ 	.short	(.L_49 - .L_48)
.L_48:
        /*012c*/ 	.word	0x00000008
.L_49:


//--------------------- .nv.callgraph             --------------------------
	.section	.nv.callgraph,"",@"SHT_CUDA_CALLGRAPH"
	.align	4
	.sectionentsize	8
	.align		4
        /*0000*/ 	.word	0x00000000
	.align		4
        /*0004*/ 	.word	0xffffffff
	.align		4
        /*0008*/ 	.word	0x00000000
	.align		4
        /*000c*/ 	.word	0xfffffffe
	.align		4
        /*0010*/ 	.word	0x00000000
	.align		4
        /*0014*/ 	.word	0xfffffffd
	.align		4
        /*0018*/ 	.word	0x00000000
	.align		4
        /*001c*/ 	.word	0xfffffffc


//--------------------- .nv.constant4             --------------------------
	.section	.nv.constant4,"a",@progbits
	.align	8
	.align		8
.nv.constant4:
        /*0000*/ 	.dword	_$_str
	.align		8
        /*0008*/ 	.dword	_$_str_$_2


//--------------------- .text.triton_poi_fused_cat_32 --------------------------
	.section	.text.triton_poi_fused_cat_32,"ax",@progbits
	.align	128
        .global         triton_poi_fused_cat_32
        .type           triton_poi_fused_cat_32,@function
        .size           triton_poi_fused_cat_32,(.L_x_1 - triton_poi_fused_cat_32)
        .other          triton_poi_fused_cat_32,@"STO_CUDA_ENTRY STV_DEFAULT"
triton_poi_fused_cat_32:
.text.triton_poi_fused_cat_32:
[----:B------:R-:W-:Y:S01]  /*0000*/  LDC R1, c[0x0][0x28] ;  /* 0x00000a00ff017b82 */ /* 0x000fe20000000800 */
[----:B------:R-:W1:Y:S07]  /*0010*/  S2R R0, SR_TID.X ;  /* 0x0000000000007919 */ /* 0x000e6e0000002100 */
[----:B------:R-:W2:Y:S01]  /*0020*/  LDC.64 R18, c[0x0][0x220] ;  /* 0x00008800ff127b82 */ /* 0x000ea20000000a00 */
[----:B------:R-:W-:Y:S02]  /*0030*/  CS2R R24, SRZ ;  /* 0x0000000000187805 */ /* 0x000fe4000001ff00 */
[----:B------:R-:W-:Y:S01]  /*0040*/  CS2R R20, SRZ ;  /* 0x0000000000147805 */ /* 0x000fe2000001ff00 */
[----:B------:R-:W3:Y:S01]  /*0050*/  S2R R3, SR_CTAID.X ;  /* 0x0000000000037919 */ /* 0x000ee20000002500 */
[----:B------:R-:W-:-:S03]  /*0060*/  ULDC.64 UR4, c[0x0][0x208] ;  /* 0x0000820000047ab9 */ /* 0x000fc60000000a00 */
[----:B------:R-:W4:Y:S08]  /*0070*/  LDC.64 R22, c[0x0][0x228] ;  /* 0x00008a00ff167b82 */ /* 0x000f300000000a00 */
[----:B------:R-:W5:Y:S08]  /*0080*/  LDC.64 R8, c[0x0][0x248] ;  /* 0x00009200ff087b82 */ /* 0x000f700000000a00 */
[----:B------:R-:W2:Y:S08]  /*0090*/  LDC.64 R10, c[0x0][0x238] ;  /* 0x00008e00ff0a7b82 */ /* 0x000eb00000000a00 */
[----:B------:R-:W4:Y:S01]  /*00a0*/  LDC.64 R14, c[0x0][0x230] ;  /* 0x00008c00ff0e7b82 */ /* 0x000f220000000a00 */
[----:B-1----:R-:W-:Y:S01]  /*00b0*/  IMAD.SHL.U32 R0, R0, 0x2, RZ ;  /* 0x0000000200007824 */ /* 0x002fe200078e00ff */
[----:B------:R-:W-:-:S04]  /*00c0*/  ULDC.64 UR6, c[0x0][0x258] ;  /* 0x0000960000067ab9 */ /* 0x000fc80000000a00 */
[----:B------:R-:W-:Y:S02]  /*00d0*/  LOP3.LUT R0, R0, 0x1fe, RZ, 0xc0, !PT ;  /* 0x000001fe00007812 */ /* 0x000fe400078ec0ff */
[----:B------:R-:W1:Y:S03]  /*00e0*/  LDC.64 R28, c[0x0][0x218] ;  /* 0x00008600ff1c7b82 */ /* 0x000e660000000a00 */
[----:B---3--:R-:W-:-:S04]  /*00f0*/  IMAD R3, R3, 0x200, R0 ;  /* 0x0000020003037824 */ /* 0x008fc800078e0200 */
[----:B------:R-:W-:Y:S01]  /*0100*/  IMAD.HI R26, R3, 0x66666667, RZ ;  /* 0x66666667031a7827 */ /* 0x000fe200078e02ff */
[----:B------:R-:W-:-:S04]  /*0110*/  SHF.R.S32.HI R12, RZ, 0x1f, R3 ;  /* 0x0000001fff0c7819 */ /* 0x000fc80000011403 */
[CC--:B------:R-:W-:Y:S02]  /*0120*/  LEA.HI R16, R12.reuse, R3.reuse, RZ, 0x6 ;  /* 0x000000030c107211 */ /* 0x0c0fe400078f30ff */
[----:B------:R-:W-:Y:S02]  /*0130*/  LEA.HI R12, R12, R3, RZ, 0x3 ;  /* 0x000000030c0c7211 */ /* 0x000fe400078f18ff */
[----:B------:R-:W-:Y:S02]  /*0140*/  SHF.R.S32.HI R13, RZ, 0x6, R16 ;  /* 0x00000006ff0d7819 */ /* 0x000fe40000011410 */
[----:B------:R-:W-:-:S03]  /*0150*/  SHF.R.S32.HI R6, RZ, 0x3, R12 ;  /* 0x00000003ff067819 */ /* 0x000fc6000001140c */
[----:B------:R-:W-:-:S05]  /*0160*/  IMAD.HI R0, R13, 0x66666667, RZ ;  /* 0x666666670d007827 */ /* 0x000fca00078e02ff */
[----:B------:R-:W-:-:S04]  /*0170*/  SHF.R.U32.HI R5, RZ, 0x1f, R0 ;  /* 0x0000001fff057819 */ /* 0x000fc80000011600 */
[----:B------:R-:W-:Y:S02]  /*0180*/  LEA.HI.SX32 R0, R0, R5, 0x19 ;  /* 0x0000000500007211 */ /* 0x000fe400078fcaff */
[----:B------:R-:W-:-:S03]  /*0190*/  SHF.R.U32.HI R5, RZ, 0x1f, R26 ;  /* 0x0000001fff057819 */ /* 0x000fc6000001161a */
[----:B------:R-:W-:Y:S01]  /*01a0*/  IMAD R13, R0, -0x140, R13 ;  /* 0xfffffec0000d7824 */ /* 0x000fe200078e020d */
[----:B------:R-:W-:Y:S02]  /*01b0*/  LEA.HI R0, R6, R6, RZ, 0x3 ;  /* 0x0000000606007211 */ /* 0x000fe400078f18ff */
[----:B------:R-:W-:Y:S01]  /*01c0*/  LEA.HI.SX32 R26, R26, R5, 0x13 ;  /* 0x000000051a1a7211 */ /* 0x000fe200078f9aff */
[C---:B--2---:R-:W-:Y:S01]  /*01d0*/  IMAD.WIDE R18, R13.reuse, 0x4, R18 ;  /* 0x000000040d127825 */ /* 0x044fe200078e0212 */
[C---:B------:R-:W-:Y:S02]  /*01e0*/  ISETP.GE.AND P0, PT, R13.reuse, 0x100, PT ;  /* 0x000001000d00780c */ /* 0x040fe40003f06270 */
[----:B------:R-:W-:Y:S01]  /*01f0*/  LOP3.LUT R5, R0, 0xfffffff8, RZ, 0xc0, !PT ;  /* 0xfffffff800057812 */ /* 0x000fe200078ec0ff */
[C---:B----4-:R-:W-:Y:S01]  /*0200*/  IMAD.WIDE R22, R13.reuse, 0x4, R22 ;  /* 0x000000040d167825 */ /* 0x050fe200078e0216 */
[----:B------:R-:W-:-:S03]  /*0210*/  ISETP.GT.AND P1, PT, R13, 0xff, PT ;  /* 0x000000ff0d00780c */ /* 0x000fc60003f24270 */
[----:B------:R-:W-:-:S06]  /*0220*/  IMAD.IADD R6, R6, 0x1, -R5 ;  /* 0x0000000106067824 */ /* 0x000fcc00078e0a05 */
[----:B------:R-:W2:Y:S04]  /*0230*/  @!P0 LDG.E.EL R24, desc[UR4][R18.64] ;  /* 0x0000000412188981 */ /* 0x000ea8000c2e1900 */
[----:B------:R3:W4:Y:S01]  /*0240*/  @!P0 LDG.E.EL R20, desc[UR4][R18.64] ;  /* 0x0000000412148981 */ /* 0x000722000c2e1900 */
[----:B-----5:R-:W-:-:S03]  /*0250*/  IMAD.WIDE R8, R6, 0x8, R8 ;  /* 0x0000000806087825 */ /* 0x020fc600078e0208 */
[----:B------:R-:W5:Y:S04]  /*0260*/  @!P0 LDG.E.EL R25, desc[UR4][R22.64] ;  /* 0x0000000416198981 */ /* 0x000f68000c2e1900 */
[----:B------:R1:W2:Y:S01]  /*0270*/  @!P0 LDG.E.EL R21, desc[UR4][R22.64] ;  /* 0x0000000416158981 */ /* 0x0002a2000c2e1900 */
[----:B------:R-:W-:Y:S01]  /*0280*/  LOP3.LUT R12, R12, 0xfffffff8, RZ, 0xc0, !PT ;  /* 0xfffffff80c0c7812 */ /* 0x000fe200078ec0ff */
[----:B---3--:R-:W3:Y:S01]  /*0290*/  LDC.64 R18, c[0x0][0x250] ;  /* 0x00009400ff127b82 */ /* 0x008ee20000000a00 */
[----:B------:R-:W-:Y:S01]  /*02a0*/  CS2R R4, SRZ ;  /* 0x0000000000047805 */ /* 0x000fe2000001ff00 */
[----:B0-----:R-:W-:-:S04]  /*02b0*/  IMAD.WIDE R10, R13, 0x4, R10 ;  /* 0x000000040d0a7825 */ /* 0x001fc800078e020a */
[----:B------:R-:W-:Y:S01]  /*02c0*/  IMAD.MOV.U32 R0, RZ, RZ, RZ ;  /* 0x000000ffff007224 */ /* 0x000fe200078e00ff */
[----:B------:R-:W2:Y:S01]  /*02d0*/  @!P0 LDG.E.EL R5, desc[UR4][R10.64] ;  /* 0x000000040a058981 */ /* 0x000ea2000c2e1900 */
[----:B-1----:R-:W-:Y:S01]  /*02e0*/  CS2R R22, SRZ ;  /* 0x0000000000167805 */ /* 0x002fe2000001ff00 */
[----:B------:R-:W-:Y:S02]  /*02f0*/  IMAD.IADD R12, R3, 0x1, -R12 ;  /* 0x00000001030c7824 */ /* 0x000fe400078e0a0c */
[----:B------:R0:W2:Y:S01]  /*0300*/  @!P0 LDG.E.EL R4, desc[UR4][R10.64] ;  /* 0x000000040a048981 */ /* 0x0000a2000c2e1900 */
[----:B------:R-:W-:Y:S02]  /*0310*/  IMAD.MOV.U32 R2, RZ, RZ, RZ ;  /* 0x000000ffff027224 */ /* 0x000fe400078e00ff */
[----:B------:R-:W-:Y:S01]  /*0320*/  IMAD.WIDE R14, R13, 0x4, R14 ;  /* 0x000000040d0e7825 */ /* 0x000fe200078e020e */
[----:B------:R1:W2:Y:S03]  /*0330*/  @P1 LDG.E.EL.64 R22, desc[UR4][R8.64] ;  /* 0x0000000408161981 */ /* 0x0002a6000c2e1b00 */
[C---:B------:R-:W-:Y:S01]  /*0340*/  IMAD R17, R26.reuse, -0x5000, R3 ;  /* 0xffffb0001a117824 */ /* 0x040fe200078e0203 */
[----:B------:R-:W4:Y:S01]  /*0350*/  @!P0 LDG.E.EL R0, desc[UR4][R14.64] ;  /* 0x000000040e008981 */ /* 0x000f22000c2e1900 */
[----:B0-----:R-:W-:Y:S01]  /*0360*/  CS2R R10, SRZ ;  /* 0x00000000000a7805 */ /* 0x001fe2000001ff00 */
[----:B------:R-:W-:-:S02]  /*0370*/  IMAD.SHL.U32 R7, R26, 0x4000, RZ ;  /* 0x000040001a077824 */ /* 0x000fc400078e00ff */
[----:B------:R0:W4:Y:S01]  /*0380*/  @!P0 LDG.E.EL R2, desc[UR4][R14.64] ;  /* 0x000000040e028981 */ /* 0x000122000c2e1900 */
[----:B---3--:R-:W-:Y:S01]  /*0390*/  IMAD.WIDE R18, R12, 0x8, R18 ;  /* 0x000000080c127825 */ /* 0x008fe200078e0212 */
[----:B-1----:R-:W-:-:S06]  /*03a0*/  CS2R R8, SRZ ;  /* 0x0000000000087805 */ /* 0x002fcc000001ff00 */
[----:B------:R1:W3:Y:S01]  /*03b0*/  @P1 LDG.E.EL.128 R8, desc[UR4][R18.64] ;  /* 0x0000000412081981 */ /* 0x0002e2000c2e1d00 */
[----:B------:R-:W-:Y:S01]  /*03c0*/  IMAD.IADD R17, R17, 0x1, R7 ;  /* 0x0000000111117824 */ /* 0x000fe200078e0207 */
[----:B0-----:R-:W-:-:S03]  /*03d0*/  CS2R R14, SRZ ;  /* 0x00000000000e7805 */ /* 0x001fc6000001ff00 */
[----:B------:R-:W-:-:S05]  /*03e0*/  IMAD.WIDE R28, R17, 0x4, R28 ;  /* 0x00000004111c7825 */ /* 0x000fca00078e021c */
[----:B------:R0:W4:Y:S01]  /*03f0*/  @!P0 LDG.E.64 R14, desc[UR4][R28.64] ;  /* 0x000000041c0e8981 */ /* 0x000122000c1e1b00 */
[----:B------:R-:W-:Y:S02]  /*0400*/  LOP3.LUT R16, R16, 0xffffffc0, RZ, 0xc0, !PT ;  /* 0xffffffc010107812 */ /* 0x000fe400078ec0ff */
[----:B-----5:R-:W-:-:S05]  /*0410*/  SEL R25, R25, RZ, !P0 ;  /* 0x000000ff19197207 */ /* 0x020fca0004000000 */
[----:B-1----:R-:W-:Y:S01]  /*0420*/  FADD R18, R25, 9.9999997473787516356e-06 ;  /* 0x3727c5ac19127421 */ /* 0x002fe20000000000 */
[----:B--2---:R-:W-:Y:S01]  /*0430*/  SEL R25, R23, RZ, P1 ;  /* 0x000000ff17197207 */ /* 0x004fe20000800000 */
[----:B------:R-:W-:-:S03]  /*0440*/  IMAD.IADD R23, R3, 0x1, -R16 ;  /* 0x0000000103177824 */ /* 0x000fc600078e0a10 */
[----:B0-----:R-:W-:Y:S02]  /*0450*/  SHF.R.U32.HI R28, RZ, 0x1b, R25 ;  /* 0x0000001bff1c7819 */ /* 0x001fe40000011619 */
[----:B------:R-:W-:Y:S02]  /*0460*/  SEL R27, R22, RZ, P1 ;  /* 0x000000ff161b7207 */ /* 0x000fe40000800000 */
[----:B------:R-:W-:Y:S01]  /*0470*/  LOP3.LUT R16, R28, 0x10, RZ, 0xc0, !PT ;  /* 0x000000101c107812 */ /* 0x000fe200078ec0ff */
[----:B------:R-:W0:Y:S01]  /*0480*/  MUFU.SQRT R22, R18 ;  /* 0x0000001200167308 */ /* 0x000e220000002000 */
[----:B------:R-:W-:Y:S02]  /*0490*/  IMAD R23, R26, 0x1000, R23 ;  /* 0x000010001a177824 */ /* 0x000fe400078e0217 */
[----:B------:R-:W-:Y:S02]  /*04a0*/  IADD3 R26, P2, R16, R27, RZ ;  /* 0x0000001b101a7210 */ /* 0x000fe40007f5e0ff */
[----:B------:R-:W-:-:S02]  /*04b0*/  SEL R16, R21, RZ, !P0 ;  /* 0x000000ff15107207 */ /* 0x000fc40004000000 */
[----:B---3--:R-:W-:Y:S01]  /*04c0*/  SEL R9, R9, RZ, P1 ;  /* 0x000000ff09097207 */ /* 0x008fe20000800000 */
[----:B------:R-:W-:Y:S01]  /*04d0*/  IMAD.X R25, RZ, RZ, R25, P2 ;  /* 0x000000ffff197224 */ /* 0x000fe200010e0619 */
[----:B------:R-:W-:Y:S01]  /*04e0*/  SEL R8, R8, RZ, P1 ;  /* 0x000000ff08087207 */ /* 0x000fe20000800000 */
[----:B------:R-:W-:Y:S01]  /*04f0*/  FADD R27, R16, 9.9999997473787516356e-06 ;  /* 0x3727c5ac101b7421 */ /* 0x000fe20000000000 */
[----:B------:R-:W-:Y:S02]  /*0500*/  SHF.R.U32.HI R19, RZ, 0x19, R9 ;  /* 0x00000019ff137819 */ /* 0x000fe40000011609 */
[C---:B------:R-:W-:Y:S01]  /*0510*/  SHF.L.U64.HI R21, R26.reuse, 0x6, R25 ;  /* 0x000000061a157819 */ /* 0x040fe20000010219 */
[----:B------:R-:W-:Y:S01]  /*0520*/  IMAD.SHL.U32 R26, R26, 0x40, RZ ;  /* 0x000000401a1a7824 */ /* 0x000fe200078e00ff */
[----:B------:R-:W-:Y:S01]  /*0530*/  LEA R25, P4, R8, UR6, 0x2 ;  /* 0x0000000608197c11 */ /* 0x000fe2000f8810ff */
[----:B------:R-:W1:Y:S01]  /*0540*/  MUFU.SQRT R27, R27 ;  /* 0x0000001b001b7308 */ /* 0x000e620000002000 */
[----:B------:R-:W-:-:S02]  /*0550*/  LOP3.LUT R19, R19, 0x40, RZ, 0xc0, !PT ;  /* 0x0000004013137812 */ /* 0x000fc400078ec0ff */
[----:B0-----:R-:W-:Y:S01]  /*0560*/  FSETP.GT.AND P3, PT, R22, 8.50705917302346158658e+37, PT ;  /* 0x7e8000001600780b */ /* 0x001fe20003f64000 */
[----:B------:R-:W-:Y:S01]  /*0570*/  VIADD R28, R13, 0xffffff00 ;  /* 0xffffff000d1c7836 */ /* 0x000fe20000000000 */
[----:B------:R-:W-:Y:S02]  /*0580*/  LEA.HI.X R18, R8, UR7, R9, 0x2, P4 ;  /* 0x0000000708127c11 */ /* 0x000fe4000a0f1409 */
[----:B------:R-:W-:Y:S02]  /*0590*/  IADD3 R8, P4, P5, R26, R25, R19 ;  /* 0x000000191a087210 */ /* 0x000fe40007d9e013 */
[----:B------:R-:W-:Y:S01]  /*05a0*/  FSETP.GEU.AND P2, PT, R22, 1.175494350822287508e-38, PT ;  /* 0x008000001600780b */ /* 0x000fe20003f4e000 */
[C---:B------:R-:W-:Y:S01]  /*05b0*/  IMAD R19, R28.reuse, 0x40, R23 ;  /* 0x000000401c137824 */ /* 0x040fe200078e0217 */
[----:B------:R-:W-:Y:S01]  /*05c0*/  IADD3.X R9, R21, R18, RZ, P4, P5 ;  /* 0x0000001215097210 */ /* 0x000fe200027ea4ff */
[----:B------:R-:W-:Y:S01]  /*05d0*/  IMAD.SHL.U32 R23, R28, 0x100, RZ ;  /* 0x000001001c177824 */ /* 0x000fe200078e00ff */
[----:B----4-:R-:W-:Y:S01]  /*05e0*/  SEL R13, R14, RZ, !P0 ;  /* 0x000000ff0e0d7207 */ /* 0x010fe20004000000 */
[----:B------:R-:W-:Y:S01]  /*05f0*/  IMAD.MOV.U32 R16, RZ, RZ, 0x3e800000 ;  /* 0x3e800000ff107424 */ /* 0x000fe200078e00ff */
[----:B------:R-:W-:Y:S01]  /*0600*/  SEL R24, R24, RZ, !P0 ;  /* 0x000000ff18187207 */ /* 0x000fe20004000000 */
[----:B------:R-:W-:-:S04]  /*0610*/  IMAD.WIDE R8, R23, 0x4, R8 ;  /* 0x0000000417087825 */ /* 0x000fc800078e0208 */
[----:B------:R-:W-:Y:S01]  /*0620*/  @P3 FMUL R22, R22, 0.25 ;  /* 0x3e80000016163820 */ /* 0x000fe20000400000 */
[----:B-1----:R-:W-:Y:S01]  /*0630*/  FSETP.GT.AND P4, PT, R27, 8.50705917302346158658e+37, PT ;  /* 0x7e8000001b00780b */ /* 0x002fe20003f84000 */
[----:B------:R-:W-:Y:S01]  /*0640*/  FADD R13, R13, -R24 ;  /* 0x800000180d0d7221 */ /* 0x000fe20000000000 */
[----:B------:R-:W-:Y:S01]  /*0650*/  FSEL R29, R16, 1, P3 ;  /* 0x3f800000101d7808 */ /* 0x000fe20001800000 */
[----:B------:R-:W-:Y:S01]  /*0660*/  @!P2 FMUL R22, R22, 16777216 ;  /* 0x4b8000001616a820 */ /* 0x000fe20000400000 */
[----:B------:R-:W-:Y:S01]  /*0670*/  FSETP.GEU.AND P3, PT, R27, 1.175494350822287508e-38, PT ;  /* 0x008000001b00780b */ /* 0x000fe20003f6e000 */
[----:B------:R-:W-:Y:S02]  /*0680*/  IMAD.WIDE R24, R7, 0x4, R8 ;  /* 0x0000000407187825 */ /* 0x000fe400078e0208 */
[----:B------:R-:W0:Y:S01]  /*0690*/  LDC.64 R8, c[0x0][0x210] ;  /* 0x00008400ff087b82 */ /* 0x000e220000000a00 */
[----:B------:R-:W1:Y:S01]  /*06a0*/  MUFU.RCP R18, R22 ;  /* 0x0000001600127308 */ /* 0x000e620000001000 */
[----:B------:R-:W-:-:S04]  /*06b0*/  IMAD.MOV.U32 R14, RZ, RZ, RZ ;  /* 0x000000ffff0e7224 */ /* 0x000fc800078e00ff */
[----:B------:R-:W-:Y:S02]  /*06c0*/  @P4 FMUL R27, R27, 0.25 ;  /* 0x3e8000001b1b4820 */ /* 0x000fe40000400000 */
[----:B------:R2:W3:Y:S01]  /*06d0*/  @P1 LDG.E.EL R14, desc[UR4][R24.64] ;  /* 0x00000004180e1981 */ /* 0x0004e2000c2e1900 */
[----:B------:R-:W-:Y:S01]  /*06e0*/  SEL R10, R10, RZ, P1 ;  /* 0x000000ff0a0a7207 */ /* 0x000fe20000800000 */
[----:B------:R-:W-:Y:S01]  /*06f0*/  @!P3 FMUL R27, R27, 16777216 ;  /* 0x4b8000001b1bb820 */ /* 0x000fe20000400000 */
[----:B------:R-:W-:Y:S01]  /*0700*/  @!P2 FMUL R29, R29, 16777216 ;  /* 0x4b8000001d1da820 */ /* 0x000fe20000400000 */
[----:B------:R-:W-:Y:S01]  /*0710*/  SEL R11, R11, RZ, P1 ;  /* 0x000000ff0b0b7207 */ /* 0x000fe20000800000 */
[----:B--2---:R-:W2:Y:S01]  /*0720*/  LDC.64 R24, c[0x0][0x260] ;  /* 0x00009800ff187b82 */ /* 0x004ea20000000a00 */
[----:B------:R-:W4:Y:S01]  /*0730*/  MUFU.RCP R22, R27 ;  /* 0x0000001b00167308 */ /* 0x000f220000001000 */
[----:B------:R-:W-:Y:S01]  /*0740*/  LEA R28, P2, R10, UR6, 0x2 ;  /* 0x000000060a1c7c11 */ /* 0x000fe2000f8410ff */
[----:B-1----:R-:W-:Y:S01]  /*0750*/  FMUL R18, R18, R29 ;  /* 0x0000001d12127220 */ /* 0x002fe20000400000 */
[----:B------:R-:W-:-:S02]  /*0760*/  SHF.R.U32.HI R29, RZ, 0x19, R11 ;  /* 0x00000019ff1d7819 */ /* 0x000fc4000001160b */
[----:B------:R-:W-:Y:S02]  /*0770*/  LEA.HI.X R10, R10, UR7, R11, 0x2, P2 ;  /* 0x000000070a0a7c11 */ /* 0x000fe400090f140b */
[----:B------:R-:W-:Y:S01]  /*0780*/  FSEL R11, R16, 1, P4 ;  /* 0x3f800000100b7808 */ /* 0x000fe20002000000 */
[----:B0-----:R-:W-:Y:S01]  /*0790*/  IMAD.WIDE R8, R17, 0x4, R8 ;  /* 0x0000000411087825 */ /* 0x001fe200078e0208 */
[----:B------:R-:W-:Y:S02]  /*07a0*/  LOP3.LUT R29, R29, 0x40, RZ, 0xc0, !PT ;  /* 0x000000401d1d7812 */ /* 0x000fe400078ec0ff */
[----:B------:R-:W-:Y:S01]  /*07b0*/  CS2R R16, SRZ ;  /* 0x0000000000107805 */ /* 0x000fe2000001ff00 */
[----:B------:R-:W-:Y:S01]  /*07c0*/  @!P3 FMUL R11, R11, 16777216 ;  /* 0x4b8000000b0bb820 */ /* 0x000fe20000400000 */
[----:B------:R-:W-:-:S03]  /*07d0*/  IADD3 R28, P2, P5, R26, R28, R29 ;  /* 0x0000001c1a1c7210 */ /* 0x000fc60007d5e01d */
[----:B----4-:R-:W-:Y:S01]  /*07e0*/  FMUL R22, R22, R11 ;  /* 0x0000000b16167220 */ /* 0x010fe20000400000 */
[----:B------:R-:W-:Y:S01]  /*07f0*/  IADD3.X R29, R21, R10, RZ, P2, P5 ;  /* 0x0000000a151d7210 */ /* 0x000fe200017ea4ff */
[----:B------:R0:W4:Y:S01]  /*0800*/  @!P0 LDG.E.64 R16, desc[UR4][R8.64] ;  /* 0x0000000408108981 */ /* 0x000122000c1e1b00 */
[----:B------:R-:W-:Y:S01]  /*0810*/  CS2R R10, SRZ ;  /* 0x00000000000a7805 */ /* 0x000fe2000001ff00 */
[----:B--2---:R-:W-:Y:S01]  /*0820*/  IMAD.WIDE R24, R12, 0x8, R24 ;  /* 0x000000080c187825 */ /* 0x004fe200078e0218 */
[----:B0-----:R-:W-:-:S06]  /*0830*/  CS2R R8, SRZ ;  /* 0x0000000000087805 */ /* 0x001fcc000001ff00 */
[----:B------:R0:W2:Y:S01]  /*0840*/  @P1 LDG.E.EL.128 R8, desc[UR4][R24.64] ;  /* 0x0000000418081981 */ /* 0x0000a2000c2e1d00 */
[----:B------:R-:W-:Y:S01]  /*0850*/  SEL R15, R15, RZ, !P0 ;  /* 0x000000ff0f0f7207 */ /* 0x000fe20004000000 */
[----:B------:R-:W-:Y:S01]  /*0860*/  IMAD.WIDE R28, R23, 0x4, R28 ;  /* 0x00000004171c7825 */ /* 0x000fe200078e021c */
[----:B------:R-:W-:-:S05]  /*0870*/  SEL R20, R20, RZ, !P0 ;  /* 0x000000ff14147207 */ /* 0x000fca0004000000 */
[----:B------:R-:W-:Y:S01]  /*0880*/  FADD R15, R15, -R20 ;  /* 0x800000140f0f7221 */ /* 0x000fe20000000000 */
[----:B------:R-:W-:Y:S02]  /*0890*/  IMAD.MOV.U32 R20, RZ, RZ, RZ ;  /* 0x000000ffff147224 */ /* 0x000fe400078e00ff */
[----:B------:R-:W-:-:S05]  /*08a0*/  IMAD.WIDE R28, R7, 0x4, R28 ;  /* 0x00000004071c7825 */ /* 0x000fca00078e021c */
[----:B------:R1:W5:Y:S01]  /*08b0*/  @P1 LDG.E.EL R20, desc[UR4][R28.64] ;  /* 0x000000041c141981 */ /* 0x000362000c2e1900 */
[----:B0-----:R-:W-:Y:S01]  /*08c0*/  IMAD.MOV.U32 R24, RZ, RZ, RZ ;  /* 0x000000ffff187224 */ /* 0x001fe200078e00ff */
[----:B--2---:R-:W-:Y:S02]  /*08d0*/  SEL R27, R8, RZ, P1 ;  /* 0x000000ff081b7207 */ /* 0x004fe40000800000 */
[----:B------:R-:W-:-:S04]  /*08e0*/  SEL R8, R9, RZ, P1 ;  /* 0x000000ff09087207 */ /* 0x000fc80000800000 */
[--C-:B-1----:R-:W-:Y:S02]  /*08f0*/  SHF.R.U32.HI R28, RZ, 0x19, R8.reuse ;  /* 0x00000019ff1c7819 */ /* 0x102fe40000011608 */
[----:B------:R-:W-:Y:S02]  /*0900*/  LEA R9, P2, R27, UR6, 0x2 ;  /* 0x000000061b097c11 */ /* 0x000fe4000f8410ff */
[----:B------:R-:W-:Y:S02]  /*0910*/  LOP3.LUT R28, R28, 0x40, RZ, 0xc0, !PT ;  /* 0x000000401c1c7812 */ /* 0x000fe400078ec0ff */
[----:B------:R-:W-:Y:S02]  /*0920*/  SEL R11, R11, RZ, P1 ;  /* 0x000000ff0b0b7207 */ /* 0x000fe40000800000 */
[----:B------:R-:W-:Y:S02]  /*0930*/  LEA.HI.X R27, R27, UR7, R8, 0x2, P2 ;  /* 0x000000071b1b7c11 */ /* 0x000fe400090f1408 */
[----:B------:R-:W-:-:S02]  /*0940*/  IADD3 R8, P2, P3, R26, R9, R28 ;  /* 0x000000091a087210 */ /* 0x000fc40007b5e01c */
[----:B------:R-:W-:Y:S02]  /*0950*/  SHF.R.U32.HI R9, RZ, 0x19, R11 ;  /* 0x00000019ff097819 */ /* 0x000fe4000001160b */
[----:B------:R-:W-:Y:S02]  /*0960*/  SEL R10, R10, RZ, P1 ;  /* 0x000000ff0a0a7207 */ /* 0x000fe40000800000 */
[----:B------:R-:W-:Y:S02]  /*0970*/  LOP3.LUT R25, R9, 0x40, RZ, 0xc0, !PT ;  /* 0x0000004009197812 */ /* 0x000fe400078ec0ff */
[----:B------:R-:W-:Y:S02]  /*0980*/  IADD3.X R9, R21, R27, RZ, P2, P3 ;  /* 0x0000001b15097210 */ /* 0x000fe400017e64ff */
[----:B------:R-:W-:Y:S01]  /*0990*/  LEA R27, P2, R10, UR6, 0x2 ;  /* 0x000000060a1b7c11 */ /* 0x000fe2000f8410ff */
[----:B------:R-:W-:-:S03]  /*09a0*/  IMAD.WIDE R8, R23, 0x4, R8 ;  /* 0x0000000417087825 */ /* 0x000fc600078e0208 */
[----:B------:R-:W-:Y:S02]  /*09b0*/  LEA.HI.X R28, R10, UR7, R11, 0x2, P2 ;  /* 0x000000070a1c7c11 */ /* 0x000fe400090f140b */
[----:B------:R-:W0:Y:S01]  /*09c0*/  LDC.64 R10, c[0x0][0x268] ;  /* 0x00009a00ff0a7b82 */ /* 0x000e220000000a00 */
[----:B------:R-:W-:Y:S01]  /*09d0*/  IADD3 R26, P3, P4, R26, R27, R25 ;  /* 0x0000001b1a1a7210 */ /* 0x000fe20007c7e019 */
[----:B------:R-:W-:-:S03]  /*09e0*/  IMAD.WIDE R8, R7, 0x4, R8 ;  /* 0x0000000407087825 */ /* 0x000fc600078e0208 */
[----:B------:R-:W-:Y:S02]  /*09f0*/  IADD3.X R27, R21, R28, RZ, P3, P4 ;  /* 0x0000001c151b7210 */ /* 0x000fe40001fe84ff */
[----:B------:R1:W2:Y:S01]  /*0a00*/  @P1 LDG.E.EL R24, desc[UR4][R8.64] ;  /* 0x0000000408181981 */ /* 0x0002a2000c2e1900 */
[----:B------:R-:W0:Y:S01]  /*0a10*/  LDC.64 R28, c[0x0][0x240] ;  /* 0x00009000ff1c7b82 */ /* 0x000e220000000a00 */
[----:B-1----:R-:W-:-:S07]  /*0a20*/  IMAD.WIDE R8, R23, 0x4, R26 ;  /* 0x0000000417087825 */ /* 0x002fce00078e021a */
[----:B------:R-:W1:Y:S01]  /*0a30*/  LDC.64 R26, c[0x0][0x270] ;  /* 0x00009c00ff1a7b82 */ /* 0x000e620000000a00 */
[----:B------:R-:W-:-:S04]  /*0a40*/  IMAD.WIDE R8, R7, 0x4, R8 ;  /* 0x0000000407087825 */ /* 0x000fc800078e0208 */
[----:B------:R-:W-:-:S06]  /*0a50*/  IMAD.MOV.U32 R7, RZ, RZ, RZ ;  /* 0x000000ffff077224 */ /* 0x000fcc00078e00ff */
[----:B------:R0:W2:Y:S02]  /*0a60*/  @P1 LDG.E.EL R7, desc[UR4][R8.64] ;  /* 0x0000000408071981 */ /* 0x0000a4000c2e1900 */
[----:B0-----:R-:W-:-:S04]  /*0a70*/  IMAD.WIDE R28, R19, 0x4, R28 ;  /* 0x00000004131c7825 */ /* 0x001fc800078e021c */
[----:B------:R-:W-:Y:S01]  /*0a80*/  IMAD.WIDE R8, R12, 0x4, R10 ;  /* 0x000000040c087825 */ /* 0x000fe200078e020a */
[----:B------:R-:W-:-:S06]  /*0a90*/  CS2R R10, SRZ ;  /* 0x00000000000a7805 */ /* 0x000fcc000001ff00 */
[----:B------:R0:W2:Y:S01]  /*0aa0*/  @P1 LDG.E.EL.64 R10, desc[UR4][R8.64] ;  /* 0x00000004080a1981 */ /* 0x0000a2000c2e1b00 */
[----:B-1----:R-:W-:-:S04]  /*0ab0*/  IMAD.WIDE R26, R6, 0x4, R26 ;  /* 0x00000004061a7825 */ /* 0x002fc800078e021a */
[----:B------:R-:W-:Y:S01]  /*0ac0*/  IMAD.MOV.U32 R6, RZ, RZ, RZ ;  /* 0x000000ffff067224 */ /* 0x000fe200078e00ff */
[----:B0-----:R-:W-:Y:S01]  /*0ad0*/  CS2R R8, SRZ ;  /* 0x0000000000087805 */ /* 0x001fe2000001ff00 */
[----:B------:R-:W-:-:S04]  /*0ae0*/  IMAD.MOV.U32 R19, RZ, RZ, RZ ;  /* 0x000000ffff137224 */ /* 0x000fc800078e00ff */
[----:B------:R-:W2:Y:S04]  /*0af0*/  @P1 LDG.E.EL R6, desc[UR4][R26.64] ;  /* 0x000000041a061981 */ /* 0x000ea8000c2e1900 */
[----:B------:R-:W2:Y:S04]  /*0b00*/  @P1 LDG.E.64 R8, desc[UR4][R28.64] ;  /* 0x000000041c081981 */ /* 0x000ea8000c1e1b00 */
[----:B------:R-:W2:Y:S01]  /*0b10*/  @P1 LDG.E.EL R19, desc[UR4][R26.64] ;  /* 0x000000041a131981 */ /* 0x000ea2000c2e1900 */
[----:B------:R-:W-:Y:S01]  /*0b20*/  SEL R21, R0, RZ, !P0 ;  /* 0x000000ff00157207 */ /* 0x000fe20004000000 */
[----:B------:R-:W-:Y:S01]  /*0b30*/  FMUL R0, R13, R18 ;  /* 0x000000120d007220 */ /* 0x000fe20000400000 */
[----:B------:R-:W-:Y:S01]  /*0b40*/  SEL R5, R5, RZ, !P0 ;  /* 0x000000ff05057207 */ /* 0x000fe20004000000 */
[----:B------:R-:W0:Y:S01]  /*0b50*/  LDC.64 R12, c[0x0][0x278] ;  /* 0x00009e00ff0c7b82 */ /* 0x000e220000000a00 */
[----:B-----5:R-:W-:-:S03]  /*0b60*/  SEL R20, R20, RZ, P1 ;  /* 0x000000ff14147207 */ /* 0x020fc60000800000 */
[----:B------:R-:W-:Y:S01]  /*0b70*/  FFMA R0, R0, R21, R5 ;  /* 0x0000001500007223 */ /* 0x000fe20000000005 */
[----:B---3--:R-:W-:Y:S01]  /*0b80*/  SEL R5, R14, RZ, P1 ;  /* 0x000000ff0e057207 */ /* 0x008fe20000800000 */
[----:B------:R-:W-:Y:S01]  /*0b90*/  FMUL R15, R15, R22 ;  /* 0x000000160f0f7220 */ /* 0x000fe20000400000 */
[----:B------:R-:W-:Y:S02]  /*0ba0*/  SEL R2, R2, RZ, !P0 ;  /* 0x000000ff02027207 */ /* 0x000fe40004000000 */
[----:B------:R-:W-:-:S05]  /*0bb0*/  SEL R4, R4, RZ, !P0 ;  /* 0x000000ff04047207 */ /* 0x000fca0004000000 */
[----:B------:R-:W-:Y:S01]  /*0bc0*/  FFMA R15, R15, R2, R4 ;  /* 0x000000020f0f7223 */ /* 0x000fe20000000004 */
[----:B----4-:R-:W-:Y:S01]  /*0bd0*/  SEL R2, R17, RZ, !P0 ;  /* 0x000000ff11027207 */ /* 0x010fe20004000000 */
[----:B0-----:R-:W-:Y:S01]  /*0be0*/  IMAD.WIDE R12, R3, 0x4, R12 ;  /* 0x00000004030c7825 */ /* 0x001fe200078e020c */
[----:B--2---:R-:W-:-:S05]  /*0bf0*/  SEL R24, R24, RZ, P1 ;  /* 0x000000ff18187207 */ /* 0x004fca0000800000 */
[----:B------:R-:W-:Y:S01]  /*0c00*/  FADD R24, -R5, R24 ;  /* 0x0000001805187221 */ /* 0x000fe20000000100 */
[----:B------:R-:W-:-:S05]  /*0c10*/  SEL R7, R7, RZ, P1 ;  /* 0x000000ff07077207 */ /* 0x000fca0000800000 */
[----:B------:R-:W-:Y:S01]  /*0c20*/  FADD R7, -R20, R7 ;  /* 0x0000000714077221 */ /* 0x000fe20000000100 */
[----:B------:R-:W-:Y:S02]  /*0c30*/  SEL R11, R11, RZ, P1 ;  /* 0x000000ff0b0b7207 */ /* 0x000fe40000800000 */
[----:B------:R-:W-:-:S03]  /*0c40*/  SEL R10, R10, RZ, P1 ;  /* 0x000000ff0a0a7207 */ /* 0x000fc60000800000 */
[----:B------:R-:W-:Y:S02]  /*0c50*/  FFMA R11, R7, R11, R20 ;  /* 0x0000000b070b7223 */ /* 0x000fe40000000014 */
[----:B------:R-:W-:Y:S01]  /*0c60*/  FFMA R10, R24, R10, R5 ;  /* 0x0000000a180a7223 */ /* 0x000fe20000000005 */
[----:B------:R-:W-:Y:S02]  /*0c70*/  SEL R5, R16, RZ, !P0 ;  /* 0x000000ff10057207 */ /* 0x000fe40004000000 */
[----:B------:R-:W-:Y:S02]  /*0c80*/  SEL R7, R8, RZ, P1 ;  /* 0x000000ff08077207 */ /* 0x000fe40000800000 */
[----:B------:R-:W-:Y:S02]  /*0c90*/  SEL R8, R9, RZ, P1 ;  /* 0x000000ff09087207 */ /* 0x000fe40000800000 */
[----:B------:R-:W-:Y:S01]  /*0ca0*/  SEL R6, R6, RZ, P1 ;  /* 0x000000ff06067207 */ /* 0x000fe20000800000 */
[----:B------:R-:W-:Y:S01]  /*0cb0*/  FADD R10, -R7, R10 ;  /* 0x0000000a070a7221 */ /* 0x000fe20000000100 */
[----:B------:R-:W-:Y:S01]  /*0cc0*/  SEL R19, R19, RZ, P1 ;  /* 0x000000ff13137207 */ /* 0x000fe20000800000 */
[----:B------:R-:W-:Y:S01]  /*0cd0*/  FADD R11, -R8, R11 ;  /* 0x0000000b080b7221 */ /* 0x000fe20000000100 */
[----:B------:R-:W-:Y:S01]  /*0ce0*/  FADD R4, R5, R0 ;  /* 0x0000000005047221 */ /* 0x000fe20000000000 */
[----:B------:R-:W-:Y:S01]  /*0cf0*/  FADD R5, R2, R15 ;  /* 0x0000000f02057221 */ /* 0x000fe20000000000 */
[----:B------:R-:W-:Y:S01]  /*0d00*/  @P0 FFMA R4, R10, R6, R7 ;  /* 0x000000060a040223 */ /* 0x000fe20000000007 */
[----:B------:R-:W-:-:S05]  /*0d10*/  @P0 FFMA R5, R11, R19, R8 ;  /* 0x000000130b050223 */ /* 0x000fca0000000008 */
[----:B------:R-:W-:Y:S01]  /*0d20*/  STG.E.64 desc[UR4][R12.64], R4 ;  /* 0x000000040c007986 */ /* 0x000fe2000c101b04 */
[----:B------:R-:W-:Y:S05]  /*0d30*/  EXIT ;  /* 0x000000000000794d */ /* 0x000fea0003800000 */
.L_x_0:
[----:B------:R-:W-:-:S00]  /*0d40*/  BRA `(.L_x_0) ;  /* 0xfffffffc00fc7947 */ /* 0x000fc0000383ffff */
[----:B------:R-:W-:-:S00]  /*0d50*/  NOP ;  /* 0x0000000000007918 */ /* 0x000fc00000000000 */
        /* <DEDUP_REMOVED lines=10> */
.L_x_1:


//--------------------- .nv.global.init           --------------------------
	.section	.nv.global.init,"aw",@progbits
.nv.global.init:
	.type		_$_str,@object
	.size		_$_str,(_$_str_$_2 - _$_str)
_$_str:
        /*0000*/ 	.byte	0x5f, 0x5f, 0x43, 0x55, 0x44, 0x41, 0x5f, 0x46, 0x54, 0x5a, 0x00
	.type		_$_str_$_2,@object
	.size		_$_str_$_2,(.L_1 - _$_str_$_2)
_$_str_$_2:
        /*000b*/ 	.byte	0x5f, 0x5f, 0x43, 0x55, 0x44, 0x41, 0x5f, 0x50, 0x52, 0x45, 0x43, 0x5f, 0x53, 0x51, 0x52, 0x54
        /*001b*/ 	.byte	0x00
.L_1:


//--------------------- .nv.constant0.triton_poi_fused_cat_32 --------------------------
	.section	.nv.constant0.triton_poi_fused_cat_32,"a",@progbits
	.sectionflags	@""
	.align	4
.nv.constant0.triton_poi_fused_cat_32:
	.zero		644
